//
// Generated by NVIDIA NVVM Compiler
//
// Compiler Build ID: CL-36424714
// Cuda compilation tools, release 13.0, V13.0.88
// Based on NVVM 20.0.0
//

.version 9.0
.target sm_100
.address_size 64

	// .globl	_Z15parallel_insertPlS_

.visible .entry _Z15parallel_insertPlS_(
	.param .u64 .ptr .align 1 _Z15parallel_insertPlS__param_0,
	.param .u64 .ptr .align 1 _Z15parallel_insertPlS__param_1
)
{
	.reg .b32 	%r<4>;
	.reg .b64 	%rd<15>;

	ld.param.u64 	%rd1, [_Z15parallel_insertPlS__param_0];
	ld.param.u64 	%rd2, [_Z15parallel_insertPlS__param_1];
	cvta.to.global.u64 	%rd3, %rd2;
	cvta.to.global.u64 	%rd4, %rd1;
	mov.u32 	%r1, %ctaid.x;
	mov.u32 	%r2, %tid.x;
	mad.lo.s32 	%r3, %r1, 1000, %r2;
	mul.wide.u32 	%rd5, %r3, 8;
	add.s64 	%rd6, %rd4, %rd5;
	ld.global.u64 	%rd7, [%rd6];
	mul.lo.s64 	%rd8, %rd7, %rd7;
	mul.hi.u64 	%rd9, %rd8, 3022314549036572937;
	shr.u64 	%rd10, %rd9, 14;
	mul.lo.s64 	%rd11, %rd10, 100000;
	sub.s64 	%rd12, %rd8, %rd11;
	shl.b64 	%rd13, %rd12, 3;
	add.s64 	%rd14, %rd3, %rd13;
	st.global.u64 	[%rd14], %rd7;
	ret;

}
	// .globl	_Z15parallel_deletePlS_
.visible .entry _Z15parallel_deletePlS_(
	.param .u64 .ptr .align 1 _Z15parallel_deletePlS__param_0,
	.param .u64 .ptr .align 1 _Z15parallel_deletePlS__param_1
)
{
	.reg .pred 	%p<2>;
	.reg .b32 	%r<4>;
	.reg .b64 	%rd<17>;

	ld.param.u64 	%rd2, [_Z15parallel_deletePlS__param_0];
	ld.param.u64 	%rd3, [_Z15parallel_deletePlS__param_1];
	cvta.to.global.u64 	%rd4, %rd3;
	cvta.to.global.u64 	%rd5, %rd2;
	mov.u32 	%r1, %ctaid.x;
	mov.u32 	%r2, %tid.x;
	mad.lo.s32 	%r3, %r1, 1000, %r2;
	mul.wide.u32 	%rd6, %r3, 8;
	add.s64 	%rd7, %rd5, %rd6;
	ld.global.u64 	%rd8, [%rd7];
	mul.lo.s64 	%rd9, %rd8, %rd8;
	mul.hi.u64 	%rd10, %rd9, 3022314549036572937;
	shr.u64 	%rd11, %rd10, 14;
	mul.lo.s64 	%rd12, %rd11, 100000;
	sub.s64 	%rd13, %rd9, %rd12;
	shl.b64 	%rd14, %rd13, 3;
	add.s64 	%rd1, %rd4, %rd14;
	ld.global.u64 	%rd15, [%rd1];
	setp.ne.s64 	%p1, %rd15, %rd8;
	@%p1 bra 	$L__BB1_2;
	mov.b64 	%rd16, 0;
	st.global.u64 	[%rd1], %rd16;
$L__BB1_2:
	ret;

}


// ===== COMPILED SASS (sm_100) =====

	.target	sm_100

	.elftype	@"ET_EXEC"


//--------------------- .note.nv.tkinfo           --------------------------
	.section	.note.nv.tkinfo,"",@"SHT_NOTE"
	.sectionflags	@"SHF_NOTE_NV_TKINFO"
	.tkinfo
        /*0018*/ 	.word	0x00000002
        /*0030*/ 	.string	""
        /*0030*/ 	.string	"ptxas"
        /*0030*/ 	.string	"Cuda compilation tools, release 13.0, V13.0.88"
        /*0030*/ 	.string	"Build cuda_13.0.r13.0/compiler.36424714_0"
        /*0030*/ 	.string	"-arch sm_100 -m 64 "



//--------------------- .note.nv.cuinfo           --------------------------
	.section	.note.nv.cuinfo,"",@"SHT_NOTE"
	.sectionflags	@"SHF_NOTE_NV_CUINFO"
        /*0018*/ 	.short	0x0002
        /*001a*/ 	.short	0x0064
        /*001c*/ 	.short	0x0082
	.zero		2


//--------------------- .nv.info                  --------------------------
	.section	.nv.info,"",@"SHT_CUDA_INFO"
	.align	4


	//----- nvinfo : EIATTR_REGCOUNT
	.align		4
        /*0000*/ 	.byte	0x04, 0x2f
        /*0002*/ 	.short	(.L_1 - .L_0)
	.align		4
.L_0:
        /*0004*/ 	.word	index@(_Z15parallel_insertPlS_)
        /*0008*/ 	.word	0x0000000e


	//----- nvinfo : EIATTR_FRAME_SIZE
	.align		4
.L_1:
        /*000c*/ 	.byte	0x04, 0x11
        /*000e*/ 	.short	(.L_3 - .L_2)
	.align		4
.L_2:
        /*0010*/ 	.word	index@(_Z15parallel_insertPlS_)
        /*0014*/ 	.word	0x00000000


	//----- nvinfo : EIATTR_REGCOUNT
	.align		4
.L_3:
        /*0018*/ 	.byte	0x04, 0x2f
        /*001a*/ 	.short	(.L_5 - .L_4)
	.align		4
.L_4:
        /*001c*/ 	.word	index@(_Z15parallel_deletePlS_)
        /*0020*/ 	.word	0x0000000e


	//----- nvinfo : EIATTR_FRAME_SIZE
	.align		4
.L_5:
        /*0024*/ 	.byte	0x04, 0x11
        /*0026*/ 	.short	(.L_7 - .L_6)
	.align		4
.L_6:
        /*0028*/ 	.word	index@(_Z15parallel_deletePlS_)
        /*002c*/ 	.word	0x00000000


	//----- nvinfo : EIATTR_MIN_STACK_SIZE
	.align		4
.L_7:
        /*0030*/ 	.byte	0x04, 0x12
        /*0032*/ 	.short	(.L_9 - .L_8)
	.align		4
.L_8:
        /*0034*/ 	.word	index@(_Z15parallel_deletePlS_)
        /*0038*/ 	.word	0x00000000


	//----- nvinfo : EIATTR_MIN_STACK_SIZE
	.align		4
.L_9:
        /*003c*/ 	.byte	0x04, 0x12
        /*003e*/ 	.short	(.L_11 - .L_10)
	.align		4
.L_10:
        /*0040*/ 	.word	index@(_Z15parallel_insertPlS_)
        /*0044*/ 	.word	0x00000000
.L_11:


//--------------------- .nv.compat                --------------------------
	.section	.nv.compat,"",@"SHT_CUDA_COMPAT_INFO"
	.align	4
        /*0000*/ 	.byte	0x02, 0x09, 0x00, 0x00, 0x02, 0x02, 0x01, 0x00, 0x02, 0x05, 0x05, 0x00, 0x03, 0x07, 0x01, 0x01
        /*0010*/ 	.byte	0x02, 0x03, 0x00, 0x00, 0x02, 0x06, 0x01, 0x00, 0x04, 0x0b, 0x08, 0x00, 0x09, 0x00, 0x00, 0x00
        /*0020*/ 	.byte	0x00, 0x00, 0x00, 0x00


//--------------------- .nv.info._Z15parallel_deletePlS_ --------------------------
	.section	.nv.info._Z15parallel_deletePlS_,"",@"SHT_CUDA_INFO"
	.sectionflags	@""
	.align	4


	//----- nvinfo : EIATTR_CUDA_API_VERSION
	.align		4
        /*0000*/ 	.byte	0x04, 0x37
        /*0002*/ 	.short	(.L_13 - .L_12)
.L_12:
        /*0004*/ 	.word	0x00000082


	//----- nvinfo : EIATTR_KPARAM_INFO
	.align		4
.L_13:
        /*0008*/ 	.byte	0x04, 0x17
        /*000a*/ 	.short	(.L_15 - .L_14)
.L_14:
        /*000c*/ 	.word	0x00000000
        /*0010*/ 	.short	0x0001
        /*0012*/ 	.short	0x0008
        /*0014*/ 	.byte	0x00, 0xf5, 0x21, 0x00


	//----- nvinfo : EIATTR_KPARAM_INFO
	.align		4
.L_15:
        /*0018*/ 	.byte	0x04, 0x17
        /*001a*/ 	.short	(.L_17 - .L_16)
.L_16:
        /*001c*/ 	.word	0x00000000
        /*0020*/ 	.short	0x0000
        /*0022*/ 	.short	0x0000
        /*0024*/ 	.byte	0x00, 0xf5, 0x21, 0x00


	//----- nvinfo : EIATTR_SPARSE_MMA_MASK
	.align		4
.L_17:
        /*0028*/ 	.byte	0x03, 0x50
        /*002a*/ 	.short	0x0000


	//----- nvinfo : EIATTR_MAXREG_COUNT
	.align		4
        /*002c*/ 	.byte	0x03, 0x1b
        /*002e*/ 	.short	0x00ff


	//----- nvinfo : EIATTR_MERCURY_ISA_VERSION
	.align		4
        /*0030*/ 	.byte	0x03, 0x5f
        /*0032*/ 	.short	0x0101


	//----- nvinfo : EIATTR_VRC_CTA_INIT_COUNT
	.align		4
        /*0034*/ 	.byte	0x02, 0x4a
	.zero		1
	.zero		1


	//----- nvinfo : EIATTR_EXIT_INSTR_OFFSETS
	.align		4
        /*0038*/ 	.byte	0x04, 0x1c
        /*003a*/ 	.short	(.L_19 - .L_18)


	//   ....[0]....
.L_18:
        /*003c*/ 	.word	0x000001e0


	//   ....[1]....
        /*0040*/ 	.word	0x00000200


	//----- nvinfo : EIATTR_CBANK_PARAM_SIZE
	.align		4
.L_19:
        /*0044*/ 	.byte	0x03, 0x19
        /*0046*/ 	.short	0x0010


	//----- nvinfo : EIATTR_PARAM_CBANK
	.align		4
        /*0048*/ 	.byte	0x04, 0x0a
        /*004a*/ 	.short	(.L_21 - .L_20)
	.align		4
.L_20:
        /*004c*/ 	.word	index@(.nv.constant0._Z15parallel_deletePlS_)
        /*0050*/ 	.short	0x0380
        /*0052*/ 	.short	0x0010


	//----- nvinfo : EIATTR_SW_WAR
	.align		4
.L_21:
        /*0054*/ 	.byte	0x04, 0x36
        /*0056*/ 	.short	(.L_23 - .L_22)
.L_22:
        /*0058*/ 	.word	0x00000008
.L_23:


//--------------------- .nv.info._Z15parallel_insertPlS_ --------------------------
	.section	.nv.info._Z15parallel_insertPlS_,"",@"SHT_CUDA_INFO"
	.sectionflags	@""
	.align	4


	//----- nvinfo : EIATTR_CUDA_API_VERSION
	.align		4
        /*0000*/ 	.byte	0x04, 0x37
        /*0002*/ 	.short	(.L_25 - .L_24)
.L_24:
        /*0004*/ 	.word	0x00000082


	//----- nvinfo : EIATTR_KPARAM_INFO
	.align		4
.L_25:
        /*0008*/ 	.byte	0x04, 0x17
        /*000a*/ 	.short	(.L_27 - .L_26)
.L_26:
        /*000c*/ 	.word	0x00000000
        /*0010*/ 	.short	0x0001
        /*0012*/ 	.short	0x0008
        /*0014*/ 	.byte	0x00, 0xf5, 0x21, 0x00


	//----- nvinfo : EIATTR_KPARAM_INFO
	.align		4
.L_27:
        /*0018*/ 	.byte	0x04, 0x17
        /*001a*/ 	.short	(.L_29 - .L_28)
.L_28:
        /*001c*/ 	.word	0x00000000
        /*0020*/ 	.short	0x0000
        /*0022*/ 	.short	0x0000
        /*0024*/ 	.byte	0x00, 0xf5, 0x21, 0x00


	//----- nvinfo : EIATTR_SPARSE_MMA_MASK
	.align		4
.L_29:
        /*0028*/ 	.byte	0x03, 0x50
        /*002a*/ 	.short	0x0000


	//----- nvinfo : EIATTR_MAXREG_COUNT
	.align		4
        /*002c*/ 	.byte	0x03, 0x1b
        /*002e*/ 	.short	0x00ff


	//----- nvinfo : EIATTR_MERCURY_ISA_VERSION
	.align		4
        /*0030*/ 	.byte	0x03, 0x5f
        /*0032*/ 	.short	0x0101


	//----- nvinfo : EIATTR_VRC_CTA_INIT_COUNT
	.align		4
        /*0034*/ 	.byte	0x02, 0x4a
	.zero		1
	.zero		1


	//----- nvinfo : EIATTR_EXIT_INSTR_OFFSETS
	.align		4
        /*0038*/ 	.byte	0x04, 0x1c
        /*003a*/ 	.short	(.L_31 - .L_30)


	//   ....[0]....
.L_30:
        /*003c*/ 	.word	0x000001c0


	//----- nvinfo : EIATTR_CBANK_PARAM_SIZE
	.align		4
.L_31:
        /*0040*/ 	.byte	0x03, 0x19
        /*0042*/ 	.short	0x0010


	//----- nvinfo : EIATTR_PARAM_CBANK
	.align		4
        /*0044*/ 	.byte	0x04, 0x0a
        /*0046*/ 	.short	(.L_33 - .L_32)
	.align		4
.L_32:
        /*0048*/ 	.word	index@(.nv.constant0._Z15parallel_insertPlS_)
        /*004c*/ 	.short	0x0380
        /*004e*/ 	.short	0x0010


	//----- nvinfo : EIATTR_SW_WAR
	.align		4
.L_33:
        /*0050*/ 	.byte	0x04, 0x36
        /*0052*/ 	.short	(.L_35 - .L_34)
.L_34:
        /*0054*/ 	.word	0x00000008
.L_35:


//--------------------- .nv.callgraph             --------------------------
	.section	.nv.callgraph,"",@"SHT_CUDA_CALLGRAPH"
	.align	4
	.sectionentsize	8
	.align		4
        /*0000*/ 	.word	0x00000000
	.align		4
        /*0004*/ 	.word	0xffffffff
	.align		4
        /*0008*/ 	.word	0x00000000
	.align		4
        /*000c*/ 	.word	0xfffffffe
	.align		4
        /*0010*/ 	.word	0x00000000
	.align		4
        /*0014*/ 	.word	0xfffffffd
	.align		4
        /*0018*/ 	.word	0x00000000
	.align		4
        /*001c*/ 	.word	0xfffffffc


//--------------------- .text._Z15parallel_deletePlS_ --------------------------
	.section	.text._Z15parallel_deletePlS_,"ax",@progbits
	.align	128
        .global         _Z15parallel_deletePlS_
        .type           _Z15parallel_deletePlS_,@function
        .size           _Z15parallel_deletePlS_,(.L_x_2 - _Z15parallel_deletePlS_)
        .other          _Z15parallel_deletePlS_,@"STO_CUDA_ENTRY STV_DEFAULT"
_Z15parallel_deletePlS_:
.text._Z15parallel_deletePlS_:
[----:B------:R-:W-:Y:S01]  /*0000*/  LDC R1, c[0x0][0x37c] ;  /* 0x0000df00ff017b82 */ /* 0x000fe20000000800 */
[----:B------:R-:W0:Y:S07]  /*0010*/  S2R R5, SR_CTAID.X ;  /* 0x0000000000057919 */ /* 0x000e2e0000002500 */
[----:B------:R-:W1:Y:S01]  /*0020*/  LDC.64 R2, c[0x0][0x380] ;  /* 0x0000e000ff027b82 */ /* 0x000e620000000a00 */
[----:B------:R-:W2:Y:S01]  /*0030*/  LDCU.64 UR4, c[0x0][0x358] ;  /* 0x00006b00ff0477ac */ /* 0x000ea20008000a00 */
[----:B------:R-:W0:Y:S01]  /*0040*/  S2R R0, SR_TID.X ;  /* 0x0000000000007919 */ /* 0x000e220000002100 */
[----:B------:R-:W3:Y:S01]  /*0050*/  LDCU.64 UR6, c[0x0][0x388] ;  /* 0x00007100ff0677ac */ /* 0x000ee20008000a00 */
[----:B0-----:R-:W-:-:S04]  /*0060*/  IMAD R5, R5, 0x3e8, R0 ;  /* 0x000003e805057824 */ /* 0x001fc800078e0200 */
[----:B-1----:R-:W-:-:S06]  /*0070*/  IMAD.WIDE.U32 R2, R5, 0x8, R2 ;  /* 0x0000000805027825 */ /* 0x002fcc00078e0002 */
[----:B--2---:R-:W2:Y:S02]  /*0080*/  LDG.E.64 R2, desc[UR4][R2.64] ;  /* 0x0000000402027981 */ /* 0x004ea4000c1e1b00 */
[-C--:B--2---:R-:W-:Y:S02]  /*0090*/  IMAD R7, R3, R2.reuse, RZ ;  /* 0x0000000203077224 */ /* 0x084fe400078e02ff */
[----:B------:R-:W-:-:S04]  /*00a0*/  IMAD.WIDE.U32 R4, R2, R2, RZ ;  /* 0x0000000202047225 */ /* 0x000fc800078e00ff */
[----:B------:R-:W-:-:S05]  /*00b0*/  IMAD R7, R2, R3, R7 ;  /* 0x0000000302077224 */ /* 0x000fca00078e0207 */
[----:B------:R-:W-:-:S05]  /*00c0*/  IADD3 R5, PT, PT, R5, R7, RZ ;  /* 0x0000000705057210 */ /* 0x000fca0007ffe0ff */
[----:B------:R-:W-:-:S04]  /*00d0*/  IMAD.WIDE.U32 R6, R5, -0x392e1ef7, RZ ;  /* 0xc6d1e10905067825 */ /* 0x000fc800078e00ff */
[----:B------:R-:W-:-:S04]  /*00e0*/  IMAD.WIDE.U32 R8, P0, R4, 0x29f16b11, R6 ;  /* 0x29f16b1104087825 */ /* 0x000fc80007800006 */
[----:B------:R-:W-:Y:S01]  /*00f0*/  IMAD.WIDE.U32 R6, R4, -0x392e1ef7, RZ ;  /* 0xc6d1e10904067825 */ /* 0x000fe200078e00ff */
[----:B------:R-:W-:Y:S02]  /*0100*/  IADD3.X R11, PT, PT, RZ, RZ, RZ, P0, !PT ;  /* 0x000000ffff0b7210 */ /* 0x000fe400007fe4ff */
[----:B------:R-:W-:Y:S02]  /*0110*/  MOV R10, R9 ;  /* 0x00000009000a7202 */ /* 0x000fe40000000f00 */
[----:B------:R-:W-:-:S05]  /*0120*/  IADD3 RZ, P0, PT, R7, R8, RZ ;  /* 0x0000000807ff7210 */ /* 0x000fca0007f1e0ff */
[----:B------:R-:W-:-:S05]  /*0130*/  IMAD.WIDE.U32.X R6, R5, 0x29f16b11, R10, P0 ;  /* 0x29f16b1105067825 */ /* 0x000fca00000e040a */
[--C-:B------:R-:W-:Y:S02]  /*0140*/  SHF.R.U64 R9, R6, 0xe, R7.reuse ;  /* 0x0000000e06097819 */ /* 0x100fe40000001207 */
[----:B------:R-:W-:-:S03]  /*0150*/  SHF.R.U32.HI R6, RZ, 0xe, R7 ;  /* 0x0000000eff067819 */ /* 0x000fc60000011607 */
[----:B------:R-:W-:-:S04]  /*0160*/  IMAD.WIDE.U32 R4, R9, -0x186a0, R4 ;  /* 0xfffe796009047825 */ /* 0x000fc800078e0004 */
[----:B------:R-:W-:-:S05]  /*0170*/  IMAD R6, R6, -0x186a0, RZ ;  /* 0xfffe796006067824 */ /* 0x000fca00078e02ff */
[----:B------:R-:W-:Y:S02]  /*0180*/  IADD3 R5, PT, PT, R5, -R9, R6 ;  /* 0x8000000905057210 */ /* 0x000fe40007ffe006 */
[----:B---3--:R-:W-:-:S04]  /*0190*/  LEA R6, P0, R4, UR6, 0x3 ;  /* 0x0000000604067c11 */ /* 0x008fc8000f8018ff */
[----:B------:R-:W-:-:S05]  /*01a0*/  LEA.HI.X R7, R4, UR7, R5, 0x3, P0 ;  /* 0x0000000704077c11 */ /* 0x000fca00080f1c05 */
[----:B------:R-:W2:Y:S02]  /*01b0*/  LDG.E.64 R4, desc[UR4][R6.64] ;  /* 0x0000000406047981 */ /* 0x000ea4000c1e1b00 */
[----:B--2---:R-:W-:-:S04]  /*01c0*/  ISETP.NE.U32.AND P0, PT, R4, R2, PT ;  /* 0x000000020400720c */ /* 0x004fc80003f05070 */
[----:B------:R-:W-:-:S13]  /*01d0*/  ISETP.NE.AND.EX P0, PT, R5, R3, PT, P0 ;  /* 0x000000030500720c */ /* 0x000fda0003f05300 */
[----:B------:R-:W-:Y:S05]  /*01e0*/  @P0 EXIT ;  /* 0x000000000000094d */ /* 0x000fea0003800000 */
[----:B------:R-:W-:Y:S01]  /*01f0*/  STG.E.64 desc[UR4][R6.64], RZ ;  /* 0x000000ff06007986 */ /* 0x000fe2000c101b04 */
[----:B------:R-:W-:Y:S05]  /*0200*/  EXIT ;  /* 0x000000000000794d */ /* 0x000fea0003800000 */
.L_x_0:
[----:B------:R-:W-:-:S00]  /*0210*/  BRA `(.L_x_0) ;  /* 0xfffffffc00fc7947 */ /* 0x000fc0000383ffff */
[----:B------:R-:W-:-:S00]  /*0220*/  NOP ;  /* 0x0000000000007918 */ /* 0x000fc00000000000 */
        /* <DEDUP_REMOVED lines=13> */
.L_x_2:


//--------------------- .text._Z15parallel_insertPlS_ --------------------------
	.section	.text._Z15parallel_insertPlS_,"ax",@progbits
	.align	128
        .global         _Z15parallel_insertPlS_
        .type           _Z15parallel_insertPlS_,@function
        .size           _Z15parallel_insertPlS_,(.L_x_3 - _Z15parallel_insertPlS_)
        .other          _Z15parallel_insertPlS_,@"STO_CUDA_ENTRY STV_DEFAULT"
_Z15parallel_insertPlS_:
.text._Z15parallel_insertPlS_:
        /* <DEDUP_REMOVED lines=27> */
[----:B------:R-:W-:Y:S01]  /*01b0*/  STG.E.64 desc[UR4][R6.64], R2 ;  /* 0x0000000206007986 */ /* 0x000fe2000c101b04 */
[----:B------:R-:W-:Y:S05]  /*01c0*/  EXIT ;  /* 0x000000000000794d */ /* 0x000fea0003800000 */
.L_x_1:
        /* <DEDUP_REMOVED lines=11> */
.L_x_3:


//--------------------- .nv.shared.reserved.0     --------------------------
	.section	.nv.shared.reserved.0,"aw",@nobits
	.weak		__nv_reservedSMEM_offset_0_alias
	.size		__nv_reservedSMEM_offset_0_alias, 0, 64
	.other		__nv_reservedSMEM_offset_0_alias,@"STO_CUDA_RESERVED_SHARED STV_DEFAULT"
__nv_reservedSMEM_offset_0_alias:
	.zero		0
	.zero		64


//--------------------- .nv.constant0._Z15parallel_deletePlS_ --------------------------
	.section	.nv.constant0._Z15parallel_deletePlS_,"a",@progbits
	.sectionflags	@""
	.align	4
.nv.constant0._Z15parallel_deletePlS_:
	.zero		912


//--------------------- .nv.constant0._Z15parallel_insertPlS_ --------------------------
	.section	.nv.constant0._Z15parallel_insertPlS_,"a",@progbits
	.sectionflags	@""
	.align	4
.nv.constant0._Z15parallel_insertPlS_:
	.zero		912


//--------------------- SYMBOLS --------------------------

	.type		.nv.reservedSmem.offset0,@object
	.size		.nv.reservedSmem.offset0,0x4
